//
// Generated by NVIDIA NVVM Compiler
//
// Compiler Build ID: CL-36424714
// Cuda compilation tools, release 13.0, V13.0.88
// Based on NVVM 20.0.0
//

.version 9.0
.target sm_100
.address_size 64

	// .globl	_Z10DerivativePfS_

.visible .entry _Z10DerivativePfS_(
	.param .u64 .ptr .align 1 _Z10DerivativePfS__param_0,
	.param .u64 .ptr .align 1 _Z10DerivativePfS__param_1
)
{
	.reg .pred 	%p<5>;
	.reg .b32 	%r<14>;
	.reg .b32 	%f<27>;
	.reg .b64 	%rd<20>;
	.reg .b64 	%fd<4>;

	ld.param.u64 	%rd6, [_Z10DerivativePfS__param_0];
	ld.param.u64 	%rd5, [_Z10DerivativePfS__param_1];
	cvta.to.global.u64 	%rd1, %rd6;
	mov.u32 	%r3, %ctaid.x;
	mov.u32 	%r4, %ntid.x;
	mov.u32 	%r5, %tid.x;
	mad.lo.s32 	%r1, %r3, %r4, %r5;
	mov.u32 	%r6, %ctaid.y;
	mov.u32 	%r7, %ntid.y;
	mov.u32 	%r8, %tid.y;
	mad.lo.s32 	%r9, %r6, %r7, %r8;
	shl.b32 	%r2, %r1, 10;
	setp.eq.s32 	%p1, %r1, 0;
	cvt.s64.s32 	%rd7, %r2;
	cvt.u64.u32 	%rd2, %r9;
	add.s64 	%rd3, %rd2, %rd7;
	shl.b64 	%rd8, %rd3, 2;
	add.s64 	%rd4, %rd1, %rd8;
	ld.global.f32 	%f1, [%rd4];
	mov.f32 	%f22, 0f41C80000;
	@%p1 bra 	$L__BB0_2;
	setp.eq.s32 	%p2, %r1, 1023;
	add.s32 	%r10, %r2, -1024;
	cvt.s64.s32 	%rd9, %r10;
	add.s64 	%rd10, %rd2, %rd9;
	shl.b64 	%rd11, %rd10, 2;
	add.s64 	%rd12, %rd1, %rd11;
	ld.global.f32 	%f22, [%rd12];
	mov.f32 	%f23, 0f41C80000;
	@%p2 bra 	$L__BB0_3;
$L__BB0_2:
	add.s32 	%r11, %r2, 1024;
	cvt.s64.s32 	%rd13, %r11;
	add.s64 	%rd14, %rd2, %rd13;
	shl.b64 	%rd15, %rd14, 2;
	add.s64 	%rd16, %rd1, %rd15;
	ld.global.f32 	%f23, [%rd16];
$L__BB0_3:
	cvt.u32.u64 	%r12, %rd2;
	setp.eq.s32 	%p3, %r12, 1023;
	mov.f32 	%f25, 0f42C80000;
	@%p3 bra 	$L__BB0_5;
	ld.global.f32 	%f25, [%rd4+4];
	setp.eq.s32 	%p4, %r12, 0;
	mov.f32 	%f26, 0f41C80000;
	@%p4 bra 	$L__BB0_6;
$L__BB0_5:
	ld.global.f32 	%f26, [%rd4+-4];
$L__BB0_6:
	cvta.to.global.u64 	%rd17, %rd5;
	add.f32 	%f16, %f22, %f23;
	add.f32 	%f17, %f16, %f26;
	add.f32 	%f18, %f25, %f17;
	fma.rn.f32 	%f19, %f1, 0fC0800000, %f18;
	cvt.f64.f32 	%fd1, %f19;
	mul.f64 	%fd2, %fd1, 0d3F60624DD2F1A9FC;
	div.rn.f64 	%fd3, %fd2, 0d3F5A36E2EB1C432D;
	cvt.rn.f32.f64 	%f20, %fd3;
	add.s64 	%rd19, %rd17, %rd8;
	st.global.f32 	[%rd19], %f20;
	bar.sync 	0;
	ret;

}
	// .globl	_Z10SolvingODEPfS_
.visible .entry _Z10SolvingODEPfS_(
	.param .u64 .ptr .align 1 _Z10SolvingODEPfS__param_0,
	.param .u64 .ptr .align 1 _Z10SolvingODEPfS__param_1
)
{
	.reg .b32 	%r<10>;
	.reg .b32 	%f<4>;
	.reg .b64 	%rd<11>;
	.reg .b64 	%fd<4>;

	ld.param.u64 	%rd1, [_Z10SolvingODEPfS__param_0];
	ld.param.u64 	%rd2, [_Z10SolvingODEPfS__param_1];
	cvta.to.global.u64 	%rd3, %rd2;
	cvta.to.global.u64 	%rd4, %rd1;
	mov.u32 	%r1, %ctaid.x;
	mov.u32 	%r2, %ntid.x;
	mov.u32 	%r3, %tid.x;
	mad.lo.s32 	%r4, %r1, %r2, %r3;
	mov.u32 	%r5, %ctaid.y;
	mov.u32 	%r6, %ntid.y;
	mov.u32 	%r7, %tid.y;
	mad.lo.s32 	%r8, %r5, %r6, %r7;
	shl.b32 	%r9, %r4, 10;
	cvt.s64.s32 	%rd5, %r9;
	cvt.u64.u32 	%rd6, %r8;
	add.s64 	%rd7, %rd6, %rd5;
	shl.b64 	%rd8, %rd7, 2;
	add.s64 	%rd9, %rd4, %rd8;
	ld.global.f32 	%f1, [%rd9];
	cvt.f64.f32 	%fd1, %f1;
	add.s64 	%rd10, %rd3, %rd8;
	ld.global.f32 	%f2, [%rd10];
	cvt.f64.f32 	%fd2, %f2;
	fma.rn.f64 	%fd3, %fd2, 0d3FA999999999999A, %fd1;
	cvt.rn.f32.f64 	%f3, %fd3;
	st.global.f32 	[%rd9], %f3;
	bar.sync 	0;
	ret;

}


// ===== COMPILED SASS (sm_100) =====

	.target	sm_100

	.elftype	@"ET_EXEC"


//--------------------- .note.nv.tkinfo           --------------------------
	.section	.note.nv.tkinfo,"",@"SHT_NOTE"
	.sectionflags	@"SHF_NOTE_NV_TKINFO"
	.tkinfo
        /*0018*/ 	.word	0x00000002
        /*0030*/ 	.string	""
        /*0030*/ 	.string	"ptxas"
        /*0030*/ 	.string	"Cuda compilation tools, release 13.0, V13.0.88"
        /*0030*/ 	.string	"Build cuda_13.0.r13.0/compiler.36424714_0"
        /*0030*/ 	.string	"-arch sm_100 -m 64 "



//--------------------- .note.nv.cuinfo           --------------------------
	.section	.note.nv.cuinfo,"",@"SHT_NOTE"
	.sectionflags	@"SHF_NOTE_NV_CUINFO"
        /*0018*/ 	.short	0x0002
        /*001a*/ 	.short	0x0064
        /*001c*/ 	.short	0x0082
	.zero		2


//--------------------- .nv.info                  --------------------------
	.section	.nv.info,"",@"SHT_CUDA_INFO"
	.align	4


	//----- nvinfo : EIATTR_REGCOUNT
	.align		4
        /*0000*/ 	.byte	0x04, 0x2f
        /*0002*/ 	.short	(.L_1 - .L_0)
	.align		4
.L_0:
        /*0004*/ 	.word	index@(_Z10DerivativePfS_)
        /*0008*/ 	.word	0x00000018


	//----- nvinfo : EIATTR_FRAME_SIZE
	.align		4
.L_1:
        /*000c*/ 	.byte	0x04, 0x11
        /*000e*/ 	.short	(.L_3 - .L_2)
	.align		4
.L_2:
        /*0010*/ 	.word	index@($__internal_0_$__cuda_sm20_div_rn_f64_full)
        /*0014*/ 	.word	0x00000000


	//----- nvinfo : EIATTR_FRAME_SIZE
	.align		4
.L_3:
        /*0018*/ 	.byte	0x04, 0x11
        /*001a*/ 	.short	(.L_5 - .L_4)
	.align		4
.L_4:
        /*001c*/ 	.word	index@(_Z10DerivativePfS_)
        /*0020*/ 	.word	0x00000000


	//----- nvinfo : EIATTR_REGCOUNT
	.align		4
.L_5:
        /*0024*/ 	.byte	0x04, 0x2f
        /*0026*/ 	.short	(.L_7 - .L_6)
	.align		4
.L_6:
        /*0028*/ 	.word	index@(_Z10SolvingODEPfS_)
        /*002c*/ 	.word	0x0000000c


	//----- nvinfo : EIATTR_FRAME_SIZE
	.align		4
.L_7:
        /*0030*/ 	.byte	0x04, 0x11
        /*0032*/ 	.short	(.L_9 - .L_8)
	.align		4
.L_8:
        /*0034*/ 	.word	index@(_Z10SolvingODEPfS_)
        /*0038*/ 	.word	0x00000000


	//----- nvinfo : EIATTR_MIN_STACK_SIZE
	.align		4
.L_9:
        /*003c*/ 	.byte	0x04, 0x12
        /*003e*/ 	.short	(.L_11 - .L_10)
	.align		4
.L_10:
        /*0040*/ 	.word	index@(_Z10SolvingODEPfS_)
        /*0044*/ 	.word	0x00000000


	//----- nvinfo : EIATTR_MIN_STACK_SIZE
	.align		4
.L_11:
        /*0048*/ 	.byte	0x04, 0x12
        /*004a*/ 	.short	(.L_13 - .L_12)
	.align		4
.L_12:
        /*004c*/ 	.word	index@(_Z10DerivativePfS_)
        /*0050*/ 	.word	0x00000000
.L_13:


//--------------------- .nv.compat                --------------------------
	.section	.nv.compat,"",@"SHT_CUDA_COMPAT_INFO"
	.align	4
        /*0000*/ 	.byte	0x02, 0x09, 0x00, 0x00, 0x02, 0x02, 0x01, 0x00, 0x02, 0x05, 0x05, 0x00, 0x03, 0x07, 0x01, 0x01
        /*0010*/ 	.byte	0x02, 0x03, 0x00, 0x00, 0x02, 0x06, 0x01, 0x00, 0x04, 0x0b, 0x08, 0x00, 0x01, 0x00, 0x00, 0x00
        /*0020*/ 	.byte	0x00, 0x00, 0x00, 0x00


//--------------------- .nv.info._Z10SolvingODEPfS_ --------------------------
	.section	.nv.info._Z10SolvingODEPfS_,"",@"SHT_CUDA_INFO"
	.sectionflags	@""
	.align	4


	//----- nvinfo : EIATTR_CUDA_API_VERSION
	.align		4
        /*0000*/ 	.byte	0x04, 0x37
        /*0002*/ 	.short	(.L_15 - .L_14)
.L_14:
        /*0004*/ 	.word	0x00000082


	//----- nvinfo : EIATTR_KPARAM_INFO
	.align		4
.L_15:
        /*0008*/ 	.byte	0x04, 0x17
        /*000a*/ 	.short	(.L_17 - .L_16)
.L_16:
        /*000c*/ 	.word	0x00000000
        /*0010*/ 	.short	0x0001
        /*0012*/ 	.short	0x0008
        /*0014*/ 	.byte	0x00, 0xf5, 0x21, 0x00


	//----- nvinfo : EIATTR_KPARAM_INFO
	.align		4
.L_17:
        /*0018*/ 	.byte	0x04, 0x17
        /*001a*/ 	.short	(.L_19 - .L_18)
.L_18:
        /*001c*/ 	.word	0x00000000
        /*0020*/ 	.short	0x0000
        /*0022*/ 	.short	0x0000
        /*0024*/ 	.byte	0x00, 0xf5, 0x21, 0x00


	//----- nvinfo : EIATTR_SPARSE_MMA_MASK
	.align		4
.L_19:
        /*0028*/ 	.byte	0x03, 0x50
        /*002a*/ 	.short	0x0000


	//----- nvinfo : EIATTR_MAXREG_COUNT
	.align		4
        /*002c*/ 	.byte	0x03, 0x1b
        /*002e*/ 	.short	0x00ff


	//----- nvinfo : EIATTR_NUM_BARRIERS
	.align		4
        /*0030*/ 	.byte	0x02, 0x4c
        /*0032*/ 	.byte	0x01
	.zero		1


	//----- nvinfo : EIATTR_MERCURY_ISA_VERSION
	.align		4
        /*0034*/ 	.byte	0x03, 0x5f
        /*0036*/ 	.short	0x0101


	//----- nvinfo : EIATTR_VRC_CTA_INIT_COUNT
	.align		4
        /*0038*/ 	.byte	0x02, 0x4a
	.zero		1
	.zero		1


	//----- nvinfo : EIATTR_EXIT_INSTR_OFFSETS
	.align		4
        /*003c*/ 	.byte	0x04, 0x1c
        /*003e*/ 	.short	(.L_21 - .L_20)


	//   ....[0]....
.L_20:
        /*0040*/ 	.word	0x000001e0


	//----- nvinfo : EIATTR_CBANK_PARAM_SIZE
	.align		4
.L_21:
        /*0044*/ 	.byte	0x03, 0x19
        /*0046*/ 	.short	0x0010


	//----- nvinfo : EIATTR_PARAM_CBANK
	.align		4
        /*0048*/ 	.byte	0x04, 0x0a
        /*004a*/ 	.short	(.L_23 - .L_22)
	.align		4
.L_22:
        /*004c*/ 	.word	index@(.nv.constant0._Z10SolvingODEPfS_)
        /*0050*/ 	.short	0x0380
        /*0052*/ 	.short	0x0010


	//----- nvinfo : EIATTR_SW_WAR
	.align		4
.L_23:
        /*0054*/ 	.byte	0x04, 0x36
        /*0056*/ 	.short	(.L_25 - .L_24)
.L_24:
        /*0058*/ 	.word	0x00000008
.L_25:


//--------------------- .nv.info._Z10DerivativePfS_ --------------------------
	.section	.nv.info._Z10DerivativePfS_,"",@"SHT_CUDA_INFO"
	.sectionflags	@""
	.align	4


	//----- nvinfo : EIATTR_CUDA_API_VERSION
	.align		4
        /*0000*/ 	.byte	0x04, 0x37
        /*0002*/ 	.short	(.L_27 - .L_26)
.L_26:
        /*0004*/ 	.word	0x00000082


	//----- nvinfo : EIATTR_KPARAM_INFO
	.align		4
.L_27:
        /*0008*/ 	.byte	0x04, 0x17
        /*000a*/ 	.short	(.L_29 - .L_28)
.L_28:
        /*000c*/ 	.word	0x00000000
        /*0010*/ 	.short	0x0001
        /*0012*/ 	.short	0x0008
        /*0014*/ 	.byte	0x00, 0xf5, 0x21, 0x00


	//----- nvinfo : EIATTR_KPARAM_INFO
	.align		4
.L_29:
        /*0018*/ 	.byte	0x04, 0x17
        /*001a*/ 	.short	(.L_31 - .L_30)
.L_30:
        /*001c*/ 	.word	0x00000000
        /*0020*/ 	.short	0x0000
        /*0022*/ 	.short	0x0000
        /*0024*/ 	.byte	0x00, 0xf5, 0x21, 0x00


	//----- nvinfo : EIATTR_SPARSE_MMA_MASK
	.align		4
.L_31:
        /*0028*/ 	.byte	0x03, 0x50
        /*002a*/ 	.short	0x0000


	//----- nvinfo : EIATTR_MAXREG_COUNT
	.align		4
        /*002c*/ 	.byte	0x03, 0x1b
        /*002e*/ 	.short	0x00ff


	//----- nvinfo : EIATTR_NUM_BARRIERS
	.align		4
        /*0030*/ 	.byte	0x02, 0x4c
        /*0032*/ 	.byte	0x01
	.zero		1


	//----- nvinfo : EIATTR_MERCURY_ISA_VERSION
	.align		4
        /*0034*/ 	.byte	0x03, 0x5f
        /*0036*/ 	.short	0x0101


	//----- nvinfo : EIATTR_VRC_CTA_INIT_COUNT
	.align		4
        /*0038*/ 	.byte	0x02, 0x4a
	.zero		1
	.zero		1


	//----- nvinfo : EIATTR_EXIT_INSTR_OFFSETS
	.align		4
        /*003c*/ 	.byte	0x04, 0x1c
        /*003e*/ 	.short	(.L_33 - .L_32)


	//   ....[0]....
.L_32:
        /*0040*/ 	.word	0x000005b0


	//----- nvinfo : EIATTR_CRS_STACK_SIZE
	.align		4
.L_33:
        /*0044*/ 	.byte	0x04, 0x1e
        /*0046*/ 	.short	(.L_35 - .L_34)
.L_34:
        /*0048*/ 	.word	0x00000000


	//----- nvinfo : EIATTR_CBANK_PARAM_SIZE
	.align		4
.L_35:
        /*004c*/ 	.byte	0x03, 0x19
        /*004e*/ 	.short	0x0010


	//----- nvinfo : EIATTR_PARAM_CBANK
	.align		4
        /*0050*/ 	.byte	0x04, 0x0a
        /*0052*/ 	.short	(.L_37 - .L_36)
	.align		4
.L_36:
        /*0054*/ 	.word	index@(.nv.constant0._Z10DerivativePfS_)
        /*0058*/ 	.short	0x0380
        /*005a*/ 	.short	0x0010


	//----- nvinfo : EIATTR_SW_WAR
	.align		4
.L_37:
        /*005c*/ 	.byte	0x04, 0x36
        /*005e*/ 	.short	(.L_39 - .L_38)
.L_38:
        /*0060*/ 	.word	0x00000008
.L_39:


//--------------------- .nv.callgraph             --------------------------
	.section	.nv.callgraph,"",@"SHT_CUDA_CALLGRAPH"
	.align	4
	.sectionentsize	8
	.align		4
        /*0000*/ 	.word	0x00000000
	.align		4
        /*0004*/ 	.word	0xffffffff
	.align		4
        /*0008*/ 	.word	0x00000000
	.align		4
        /*000c*/ 	.word	0xfffffffe
	.align		4
        /*0010*/ 	.word	0x00000000
	.align		4
        /*0014*/ 	.word	0xfffffffd
	.align		4
        /*0018*/ 	.word	0x00000000
	.align		4
        /*001c*/ 	.word	0xfffffffc


//--------------------- .text._Z10SolvingODEPfS_  --------------------------
	.section	.text._Z10SolvingODEPfS_,"ax",@progbits
	.align	128
        .global         _Z10SolvingODEPfS_
        .type           _Z10SolvingODEPfS_,@function
        .size           _Z10SolvingODEPfS_,(.L_x_17 - _Z10SolvingODEPfS_)
        .other          _Z10SolvingODEPfS_,@"STO_CUDA_ENTRY STV_DEFAULT"
_Z10SolvingODEPfS_:
.text._Z10SolvingODEPfS_:
[----:B------:R-:W-:Y:S01]  /*0000*/  LDC R1, c[0x0][0x37c] ;  /* 0x0000df00ff017b82 */ /* 0x000fe20000000800 */
[----:B------:R-:W0:Y:S07]  /*0010*/  S2R R3, SR_TID.X ;  /* 0x0000000000037919 */ /* 0x000e2e0000002100 */
[----:B------:R-:W0:Y:S01]  /*0020*/  S2UR UR4, SR_CTAID.X ;  /* 0x00000000000479c3 */ /* 0x000e220000002500 */
[----:B------:R-:W1:Y:S01]  /*0030*/  LDCU.128 UR8, c[0x0][0x380] ;  /* 0x00007000ff0877ac */ /* 0x000e620008000c00 */
[----:B------:R-:W2:Y:S06]  /*0040*/  S2R R5, SR_TID.Y ;  /* 0x0000000000057919 */ /* 0x000eac0000002200 */
[----:B------:R-:W0:Y:S08]  /*0050*/  LDC R0, c[0x0][0x360] ;  /* 0x0000d800ff007b82 */ /* 0x000e300000000800 */
[----:B------:R-:W2:Y:S08]  /*0060*/  S2UR UR5, SR_CTAID.Y ;  /* 0x00000000000579c3 */ /* 0x000eb00000002600 */
[----:B------:R-:W2:Y:S01]  /*0070*/  LDC R2, c[0x0][0x364] ;  /* 0x0000d900ff027b82 */ /* 0x000ea20000000800 */
[----:B0-----:R-:W-:-:S04]  /*0080*/  IMAD R0, R0, UR4, R3 ;  /* 0x0000000400007c24 */ /* 0x001fc8000f8e0203 */
[----:B------:R-:W-:Y:S02]  /*0090*/  IMAD.SHL.U32 R3, R0, 0x400, RZ ;  /* 0x0000040000037824 */ /* 0x000fe400078e00ff */
[----:B--2---:R-:W-:Y:S01]  /*00a0*/  IMAD R2, R2, UR5, R5 ;  /* 0x0000000502027c24 */ /* 0x004fe2000f8e0205 */
[----:B------:R-:W0:Y:S04]  /*00b0*/  LDCU.64 UR4, c[0x0][0x358] ;  /* 0x00006b00ff0477ac */ /* 0x000e280008000a00 */
[----:B------:R-:W-:-:S04]  /*00c0*/  IADD3 R0, P0, PT, R2, R3, RZ ;  /* 0x0000000302007210 */ /* 0x000fc80007f1e0ff */
[----:B------:R-:W-:Y:S01]  /*00d0*/  LEA.HI.X.SX32 R3, R3, RZ, 0x1, P0 ;  /* 0x000000ff03037211 */ /* 0x000fe200000f0eff */
[----:B------:R-:W-:-:S03]  /*00e0*/  IMAD.SHL.U32 R2, R0, 0x4, RZ ;  /* 0x0000000400027824 */ /* 0x000fc600078e00ff */
[----:B------:R-:W-:Y:S02]  /*00f0*/  SHF.L.U64.HI R0, R0, 0x2, R3 ;  /* 0x0000000200007819 */ /* 0x000fe40000010203 */
[C---:B-1----:R-:W-:Y:S02]  /*0100*/  IADD3 R8, P1, PT, R2.reuse, UR10, RZ ;  /* 0x0000000a02087c10 */ /* 0x042fe4000ff3e0ff */
[----:B------:R-:W-:Y:S02]  /*0110*/  IADD3 R2, P0, PT, R2, UR8, RZ ;  /* 0x0000000802027c10 */ /* 0x000fe4000ff1e0ff */
[C---:B------:R-:W-:Y:S02]  /*0120*/  IADD3.X R9, PT, PT, R0.reuse, UR11, RZ, P1, !PT ;  /* 0x0000000b00097c10 */ /* 0x040fe40008ffe4ff */
[----:B------:R-:W-:-:S03]  /*0130*/  IADD3.X R3, PT, PT, R0, UR9, RZ, P0, !PT ;  /* 0x0000000900037c10 */ /* 0x000fc600087fe4ff */
[----:B0-----:R-:W2:Y:S04]  /*0140*/  LDG.E R6, desc[UR4][R8.64] ;  /* 0x0000000408067981 */ /* 0x001ea8000c1e1900 */
[----:B------:R-:W3:Y:S01]  /*0150*/  LDG.E R0, desc[UR4][R2.64] ;  /* 0x0000000402007981 */ /* 0x000ee2000c1e1900 */
[----:B------:R-:W-:Y:S01]  /*0160*/  UMOV UR6, 0x9999999a ;  /* 0x9999999a00067882 */ /* 0x000fe20000000000 */
[----:B------:R-:W-:Y:S01]  /*0170*/  UMOV UR7, 0x3fa99999 ;  /* 0x3fa9999900077882 */ /* 0x000fe20000000000 */
[----:B--2---:R-:W-:Y:S08]  /*0180*/  F2F.F64.F32 R6, R6 ;  /* 0x0000000600067310 */ /* 0x004ff00000201800 */
[----:B---3--:R-:W0:Y:S02]  /*0190*/  F2F.F64.F32 R4, R0 ;  /* 0x0000000000047310 */ /* 0x008e240000201800 */
[----:B0-----:R-:W-:-:S10]  /*01a0*/  DFMA R4, R6, UR6, R4 ;  /* 0x0000000606047c2b */ /* 0x001fd40008000004 */
[----:B------:R-:W0:Y:S02]  /*01b0*/  F2F.F32.F64 R5, R4 ;  /* 0x0000000400057310 */ /* 0x000e240000301000 */
[----:B0-----:R-:W-:Y:S01]  /*01c0*/  STG.E desc[UR4][R2.64], R5 ;  /* 0x0000000502007986 */ /* 0x001fe2000c101904 */
[----:B------:R-:W-:Y:S06]  /*01d0*/  BAR.SYNC.DEFER_BLOCKING 0x0 ;  /* 0x0000000000007b1d */ /* 0x000fec0000010000 */
[----:B------:R-:W-:Y:S05]  /*01e0*/  EXIT ;  /* 0x000000000000794d */ /* 0x000fea0003800000 */
.L_x_0:
[----:B------:R-:W-:-:S00]  /*01f0*/  BRA `(.L_x_0) ;  /* 0xfffffffc00fc7947 */ /* 0x000fc0000383ffff */
[----:B------:R-:W-:-:S00]  /*0200*/  NOP ;  /* 0x0000000000007918 */ /* 0x000fc00000000000 */
[----:B------:R-:W-:-:S00]  /*0210*/  NOP ;  /* 0x0000000000007918 */ /* 0x000fc00000000000 */
[----:B------:R-:W-:-:S00]  /*0220*/  NOP ;  /* 0x0000000000007918 */ /* 0x000fc00000000000 */
[----:B------:R-:W-:-:S00]  /*0230*/  NOP ;  /* 0x0000000000007918 */ /* 0x000fc00000000000 */
[----:B------:R-:W-:-:S00]  /*0240*/  NOP ;  /* 0x0000000000007918 */ /* 0x000fc00000000000 */
[----:B------:R-:W-:-:S00]  /*0250*/  NOP ;  /* 0x0000000000007918 */ /* 0x000fc00000000000 */
[----:B------:R-:W-:-:S00]  /*0260*/  NOP ;  /* 0x0000000000007918 */ /* 0x000fc00000000000 */
[----:B------:R-:W-:-:S00]  /*0270*/  NOP ;  /* 0x0000000000007918 */ /* 0x000fc00000000000 */
.L_x_17:


//--------------------- .text._Z10DerivativePfS_  --------------------------
	.section	.text._Z10DerivativePfS_,"ax",@progbits
	.align	128
        .global         _Z10DerivativePfS_
        .type           _Z10DerivativePfS_,@function
        .size           _Z10DerivativePfS_,(.L_x_16 - _Z10DerivativePfS_)
        .other          _Z10DerivativePfS_,@"STO_CUDA_ENTRY STV_DEFAULT"
_Z10DerivativePfS_:
.text._Z10DerivativePfS_:
[----:B------:R-:W-:Y:S01]  /*0000*/  LDC R1, c[0x0][0x37c] ;  /* 0x0000df00ff017b82 */ /* 0x000fe20000000800 */
[----:B------:R-:W0:Y:S07]  /*0010*/  S2R R3, SR_TID.X ;  /* 0x0000000000037919 */ /* 0x000e2e0000002100 */
[----:B------:R-:W0:Y:S01]  /*0020*/  S2UR UR4, SR_CTAID.X ;  /* 0x00000000000479c3 */ /* 0x000e220000002500 */
[----:B------:R-:W1:Y:S01]  /*0030*/  LDCU.64 UR6, c[0x0][0x380] ;  /* 0x00007000ff0677ac */ /* 0x000e620008000a00 */
        /* <DEDUP_REMOVED lines=12> */
[----:B-1----:R-:W-:-:S04]  /*0100*/  IADD3 R2, P0, PT, R0, UR6, RZ ;  /* 0x0000000600027c10 */ /* 0x002fc8000ff1e0ff */
[----:B------:R-:W-:-:S05]  /*0110*/  IADD3.X R3, PT, PT, R4, UR7, RZ, P0, !PT ;  /* 0x0000000704037c10 */ /* 0x000fca00087fe4ff */
[----:B0-----:R0:W5:Y:S01]  /*0120*/  LDG.E R5, desc[UR4][R2.64] ;  /* 0x0000000402057981 */ /* 0x001162000c1e1900 */
[----:B------:R-:W-:Y:S01]  /*0130*/  ISETP.NE.AND P0, PT, R8, RZ, PT ;  /* 0x000000ff0800720c */ /* 0x000fe20003f05270 */
[----:B------:R-:W-:Y:S04]  /*0140*/  BSSY.RECONVERGENT B1, `(.L_x_1) ;  /* 0x0000015000017945 */ /* 0x000fe80003800200 */
[----:B------:R-:W-:Y:S01]  /*0150*/  BSSY.RELIABLE B0, `(.L_x_2) ;  /* 0x000000d000007945 */ /* 0x000fe20003800100 */
[----:B------:R-:W-:-:S07]  /*0160*/  IMAD.MOV.U32 R11, RZ, RZ, 0x41c80000 ;  /* 0x41c80000ff0b7424 */ /* 0x000fce00078e00ff */
[----:B0-----:R-:W-:Y:S05]  /*0170*/  @!P0 BRA `(.L_x_3) ;  /* 0x0000000000288947 */ /* 0x001fea0003800000 */
[----:B------:R-:W-:-:S05]  /*0180*/  VIADD R6, R10, 0xfffffc00 ;  /* 0xfffffc000a067836 */ /* 0x000fca0000000000 */
[----:B------:R-:W-:-:S04]  /*0190*/  IADD3 R7, P0, PT, R9, R6, RZ ;  /* 0x0000000609077210 */ /* 0x000fc80007f1e0ff */
[----:B------:R-:W-:Y:S02]  /*01a0*/  LEA.HI.X.SX32 R12, R6, RZ, 0x1, P0 ;  /* 0x000000ff060c7211 */ /* 0x000fe400000f0eff */
[----:B------:R-:W-:-:S04]  /*01b0*/  LEA R6, P0, R7, UR6, 0x2 ;  /* 0x0000000607067c11 */ /* 0x000fc8000f8010ff */
[----:B------:R-:W-:-:S05]  /*01c0*/  LEA.HI.X R7, R7, UR7, R12, 0x2, P0 ;  /* 0x0000000707077c11 */ /* 0x000fca00080f140c */
[----:B------:R0:W5:Y:S01]  /*01d0*/  LDG.E R11, desc[UR4][R6.64] ;  /* 0x00000004060b7981 */ /* 0x000162000c1e1900 */
[----:B------:R-:W-:Y:S01]  /*01e0*/  ISETP.NE.AND P0, PT, R8, 0x3ff, PT ;  /* 0x000003ff0800780c */ /* 0x000fe20003f05270 */
[----:B------:R-:W-:-:S12]  /*01f0*/  IMAD.MOV.U32 R12, RZ, RZ, 0x41c80000 ;  /* 0x41c80000ff0c7424 */ /* 0x000fd800078e00ff */
[----:B------:R-:W-:Y:S05]  /*0200*/  @!P0 BREAK.RELIABLE B0 ;  /* 0x0000000000008942 */ /* 0x000fea0003800100 */
[----:B0-----:R-:W-:Y:S05]  /*0210*/  @!P0 BRA `(.L_x_4) ;  /* 0x00000000001c8947 */ /* 0x001fea0003800000 */
.L_x_3:
[----:B------:R-:W-:Y:S05]  /*0220*/  BSYNC.RELIABLE B0 ;  /* 0x0000000000007941 */ /* 0x000fea0003800100 */
.L_x_2:
[----:B------:R-:W-:-:S05]  /*0230*/  VIADD R10, R10, 0x400 ;  /* 0x000004000a0a7836 */ /* 0x000fca0000000000 */
[----:B------:R-:W-:-:S04]  /*0240*/  IADD3 R7, P0, PT, R9, R10, RZ ;  /* 0x0000000a09077210 */ /* 0x000fc80007f1e0ff */
[----:B------:R-:W-:Y:S02]  /*0250*/  LEA.HI.X.SX32 R10, R10, RZ, 0x1, P0 ;  /* 0x000000ff0a0a7211 */ /* 0x000fe400000f0eff */
[----:B------:R-:W-:-:S04]  /*0260*/  LEA R6, P0, R7, UR6, 0x2 ;  /* 0x0000000607067c11 */ /* 0x000fc8000f8010ff */
[----:B------:R-:W-:-:S05]  /*0270*/  LEA.HI.X R7, R7, UR7, R10, 0x2, P0 ;  /* 0x0000000707077c11 */ /* 0x000fca00080f140a */
[----:B------:R0:W5:Y:S04]  /*0280*/  LDG.E R12, desc[UR4][R6.64] ;  /* 0x00000004060c7981 */ /* 0x000168000c1e1900 */
.L_x_4:
[----:B------:R-:W-:Y:S05]  /*0290*/  BSYNC.RECONVERGENT B1 ;  /* 0x0000000000017941 */ /* 0x000fea0003800200 */
.L_x_1:
[----:B------:R-:W-:Y:S05]  /*02a0*/  WARPSYNC.ALL ;  /* 0x0000000000007948 */ /* 0x000fea0003800000 */
[----:B------:R-:W-:Y:S01]  /*02b0*/  ISETP.NE.AND P0, PT, R9, 0x3ff, PT ;  /* 0x000003ff0900780c */ /* 0x000fe20003f05270 */
[----:B------:R-:W-:Y:S04]  /*02c0*/  BSSY.RECONVERGENT B2, `(.L_x_5) ;  /* 0x000000b000027945 */ /* 0x000fe80003800200 */
[----:B------:R-:W-:Y:S01]  /*02d0*/  BSSY.RELIABLE B1, `(.L_x_6) ;  /* 0x0000008000017945 */ /* 0x000fe20003800100 */
[----:B------:R-:W-:-:S07]  /*02e0*/  IMAD.MOV.U32 R10, RZ, RZ, 0x42c80000 ;  /* 0x42c80000ff0a7424 */ /* 0x000fce00078e00ff */
[----:B------:R-:W-:Y:S05]  /*02f0*/  @!P0 BRA `(.L_x_7) ;  /* 0x0000000000148947 */ /* 0x000fea0003800000 */
[----:B------:R1:W5:Y:S01]  /*0300*/  LDG.E R10, desc[UR4][R2.64+0x4] ;  /* 0x00000404020a7981 */ /* 0x000362000c1e1900 */
[----:B------:R-:W-:Y:S01]  /*0310*/  ISETP.NE.AND P0, PT, R9, RZ, PT ;  /* 0x000000ff0900720c */ /* 0x000fe20003f05270 */
[----:B------:R-:W-:-:S12]  /*0320*/  IMAD.MOV.U32 R13, RZ, RZ, 0x41c80000 ;  /* 0x41c80000ff0d7424 */ /* 0x000fd800078e00ff */
[----:B------:R-:W-:Y:S05]  /*0330*/  @!P0 BREAK.RELIABLE B1 ;  /* 0x0000000000018942 */ /* 0x000fea0003800100 */
[----:B-1----:R-:W-:Y:S05]  /*0340*/  @!P0 BRA `(.L_x_8) ;  /* 0x0000000000088947 */ /* 0x002fea0003800000 */
.L_x_7:
[----:B------:R-:W-:Y:S05]  /*0350*/  BSYNC.RELIABLE B1 ;  /* 0x0000000000017941 */ /* 0x000fea0003800100 */
.L_x_6:
[----:B------:R1:W5:Y:S02]  /*0360*/  LDG.E R13, desc[UR4][R2.64+-0x4] ;  /* 0xfffffc04020d7981 */ /* 0x000364000c1e1900 */
.L_x_8:
[----:B------:R-:W-:Y:S05]  /*0370*/  BSYNC.RECONVERGENT B2 ;  /* 0x0000000000027941 */ /* 0x000fea0003800200 */
.L_x_5:
[----:B------:R-:W-:Y:S05]  /*0380*/  WARPSYNC.ALL ;  /* 0x0000000000007948 */ /* 0x000fea0003800000 */
[----:B0-----:R-:W0:Y:S01]  /*0390*/  MUFU.RCP64H R7, 0.0015999991446733474731 ;  /* 0x3f5a36e200077908 */ /* 0x001e220000001800 */
[----:B-1----:R-:W-:Y:S02]  /*03a0*/  IMAD.MOV.U32 R2, RZ, RZ, -0x14e3bcd3 ;  /* 0xeb1c432dff027424 */ /* 0x002fe400078e00ff */
[----:B-----5:R-:W-:Y:S01]  /*03b0*/  FADD R12, R12, R11 ;  /* 0x0000000b0c0c7221 */ /* 0x020fe20000000000 */
[----:B------:R-:W-:Y:S01]  /*03c0*/  IMAD.MOV.U32 R3, RZ, RZ, 0x3f5a36e2 ;  /* 0x3f5a36e2ff037424 */ /* 0x000fe200078e00ff */
[----:B------:R-:W-:Y:S01]  /*03d0*/  UMOV UR6, 0xd2f1a9fc ;  /* 0xd2f1a9fc00067882 */ /* 0x000fe20000000000 */
[----:B------:R-:W-:-:S02]  /*03e0*/  IMAD.MOV.U32 R6, RZ, RZ, 0x1 ;  /* 0x00000001ff067424 */ /* 0x000fc400078e00ff */
[----:B------:R-:W-:Y:S01]  /*03f0*/  FADD R13, R12, R13 ;  /* 0x0000000d0c0d7221 */ /* 0x000fe20000000000 */
[----:B------:R-:W-:Y:S01]  /*0400*/  UMOV UR7, 0x3f60624d ;  /* 0x3f60624d00077882 */ /* 0x000fe20000000000 */
[----:B------:R-:W-:Y:S02]  /*0410*/  BSSY.RECONVERGENT B2, `(.L_x_9) ;  /* 0x0000013000027945 */ /* 0x000fe40003800200 */
[----:B------:R-:W-:-:S04]  /*0420*/  FADD R10, R13, R10 ;  /* 0x0000000a0d0a7221 */ /* 0x000fc80000000000 */
[----:B------:R-:W-:Y:S01]  /*0430*/  FFMA R5, R5, -4, R10 ;  /* 0xc080000005057823 */ /* 0x000fe2000000000a */
[----:B0-----:R-:W-:-:S08]  /*0440*/  DFMA R8, R6, -R2, 1 ;  /* 0x3ff000000608742b */ /* 0x001fd00000000802 */
[----:B------:R-:W-:-:S08]  /*0450*/  DFMA R8, R8, R8, R8 ;  /* 0x000000080808722b */ /* 0x000fd00000000008 */
[----:B------:R-:W-:Y:S01]  /*0460*/  DFMA R8, R6, R8, R6 ;  /* 0x000000080608722b */ /* 0x000fe20000000006 */
[----:B------:R-:W0:Y:S07]  /*0470*/  F2F.F64.F32 R6, R5 ;  /* 0x0000000500067310 */ /* 0x000e2e0000201800 */
[----:B------:R-:W-:-:S08]  /*0480*/  DFMA R10, R8, -R2, 1 ;  /* 0x3ff00000080a742b */ /* 0x000fd00000000802 */
[----:B------:R-:W-:Y:S02]  /*0490*/  DFMA R10, R8, R10, R8 ;  /* 0x0000000a080a722b */ /* 0x000fe40000000008 */
[----:B0-----:R-:W-:-:S08]  /*04a0*/  DMUL R6, R6, UR6 ;  /* 0x0000000606067c28 */ /* 0x001fd00008000000 */
[----:B------:R-:W-:Y:S02]  /*04b0*/  DMUL R8, R6, R10 ;  /* 0x0000000a06087228 */ /* 0x000fe40000000000 */
[----:B------:R-:W-:-:S06]  /*04c0*/  FSETP.GEU.AND P1, PT, |R7|, 6.5827683646048100446e-37, PT ;  /* 0x036000000700780b */ /* 0x000fcc0003f2e200 */
[----:B------:R-:W-:-:S08]  /*04d0*/  DFMA R2, R8, -R2, R6 ;  /* 0x800000020802722b */ /* 0x000fd00000000006 */
[----:B------:R-:W-:-:S10]  /*04e0*/  DFMA R2, R10, R2, R8 ;  /* 0x000000020a02722b */ /* 0x000fd40000000008 */
[----:B------:R-:W-:-:S05]  /*04f0*/  FFMA R8, RZ, 0.85239994525909423828, R3 ;  /* 0x3f5a36e2ff087823 */ /* 0x000fca0000000003 */
[----:B------:R-:W-:-:S13]  /*0500*/  FSETP.GT.AND P0, PT, |R8|, 1.469367938527859385e-39, PT ;  /* 0x001000000800780b */ /* 0x000fda0003f04200 */
[----:B------:R-:W-:Y:S05]  /*0510*/  @P0 BRA P1, `(.L_x_10) ;  /* 0x0000000000080947 */ /* 0x000fea0000800000 */
[----:B------:R-:W-:-:S07]  /*0520*/  MOV R8, 0x540 ;  /* 0x0000054000087802 */ /* 0x000fce0000000f00 */
[----:B------:R-:W-:Y:S05]  /*0530*/  CALL.REL.NOINC `($__internal_0_$__cuda_sm20_div_rn_f64_full) ;  /* 0x0000000000207944 */ /* 0x000fea0003c00000 */
.L_x_10:
[----:B------:R-:W-:Y:S05]  /*0540*/  BSYNC.RECONVERGENT B2 ;  /* 0x0000000000027941 */ /* 0x000fea0003800200 */
.L_x_9:
[----:B------:R-:W0:Y:S01]  /*0550*/  LDCU.64 UR6, c[0x0][0x388] ;  /* 0x00007100ff0677ac */ /* 0x000e220008000a00 */
[----:B------:R-:W1:Y:S01]  /*0560*/  F2F.F32.F64 R3, R2 ;  /* 0x0000000200037310 */ /* 0x000e620000301000 */
[----:B0-----:R-:W-:-:S04]  /*0570*/  IADD3 R6, P0, PT, R0, UR6, RZ ;  /* 0x0000000600067c10 */ /* 0x001fc8000ff1e0ff */
[----:B------:R-:W-:-:S05]  /*0580*/  IADD3.X R7, PT, PT, R4, UR7, RZ, P0, !PT ;  /* 0x0000000704077c10 */ /* 0x000fca00087fe4ff */
[----:B-1----:R-:W-:Y:S01]  /*0590*/  STG.E desc[UR4][R6.64], R3 ;  /* 0x0000000306007986 */ /* 0x002fe2000c101904 */
[----:B------:R-:W-:Y:S06]  /*05a0*/  BAR.SYNC.DEFER_BLOCKING 0x0 ;  /* 0x0000000000007b1d */ /* 0x000fec0000010000 */
[----:B------:R-:W-:Y:S05]  /*05b0*/  EXIT ;  /* 0x000000000000794d */ /* 0x000fea0003800000 */
        .weak           $__internal_0_$__cuda_sm20_div_rn_f64_full
        .type           $__internal_0_$__cuda_sm20_div_rn_f64_full,@function
        .size           $__internal_0_$__cuda_sm20_div_rn_f64_full,(.L_x_16 - $__internal_0_$__cuda_sm20_div_rn_f64_full)
$__internal_0_$__cuda_sm20_div_rn_f64_full:
[----:B------:R-:W-:Y:S01]  /*05c0*/  IMAD.MOV.U32 R3, RZ, RZ, 0x3ffa36e2 ;  /* 0x3ffa36e2ff037424 */ /* 0x000fe200078e00ff */
[C---:B------:R-:W-:Y:S01]  /*05d0*/  FSETP.GEU.AND P1, PT, |R7|.reuse, 1.469367938527859385e-39, PT ;  /* 0x001000000700780b */ /* 0x040fe20003f2e200 */
[----:B------:R-:W-:Y:S01]  /*05e0*/  IMAD.MOV.U32 R2, RZ, RZ, -0x14e3bcd3 ;  /* 0xeb1c432dff027424 */ /* 0x000fe200078e00ff */
[----:B------:R-:W-:Y:S01]  /*05f0*/  LOP3.LUT R5, R7, 0x7ff00000, RZ, 0xc0, !PT ;  /* 0x7ff0000007057812 */ /* 0x000fe200078ec0ff */
[----:B------:R-:W0:Y:S01]  /*0600*/  MUFU.RCP64H R11, R3 ;  /* 0x00000003000b7308 */ /* 0x000e220000001800 */
[----:B------:R-:W-:Y:S01]  /*0610*/  IMAD.MOV.U32 R10, RZ, RZ, 0x1 ;  /* 0x00000001ff0a7424 */ /* 0x000fe200078e00ff */
[----:B------:R-:W-:Y:S01]  /*0620*/  BSSY.RECONVERGENT B3, `(.L_x_11) ;  /* 0x0000045000037945 */ /* 0x000fe20003800200 */
[----:B------:R-:W-:Y:S01]  /*0630*/  IMAD.MOV.U32 R9, RZ, RZ, 0x1ca00000 ;  /* 0x1ca00000ff097424 */ /* 0x000fe200078e00ff */
[----:B------:R-:W-:Y:S01]  /*0640*/  ISETP.GE.U32.AND P0, PT, R5, 0x3f500000, PT ;  /* 0x3f5000000500780c */ /* 0x000fe20003f06070 */
[----:B------:R-:W-:Y:S02]  /*0650*/  IMAD.MOV.U32 R18, RZ, RZ, R5 ;  /* 0x000000ffff127224 */ /* 0x000fe400078e0005 */
[----:B------:R-:W-:Y:S01]  /*0660*/  IMAD.MOV.U32 R19, RZ, RZ, 0x3f500000 ;  /* 0x3f500000ff137424 */ /* 0x000fe200078e00ff */
[----:B------:R-:W-:-:S03]  /*0670*/  SEL R9, R9, 0x63400000, !P0 ;  /* 0x6340000009097807 */ /* 0x000fc60004000000 */
[----:B------:R-:W-:Y:S01]  /*0680*/  VIADD R21, R19, 0xffffffff ;  /* 0xffffffff13157836 */ /* 0x000fe20000000000 */
[----:B0-----:R-:W-:-:S08]  /*0690*/  DFMA R12, R10, -R2, 1 ;  /* 0x3ff000000a0c742b */ /* 0x001fd00000000802 */
[----:B------:R-:W-:-:S08]  /*06a0*/  DFMA R12, R12, R12, R12 ;  /* 0x0000000c0c0c722b */ /* 0x000fd0000000000c */
[----:B------:R-:W-:Y:S01]  /*06b0*/  DFMA R14, R10, R12, R10 ;  /* 0x0000000c0a0e722b */ /* 0x000fe2000000000a */
[C-C-:B------:R-:W-:Y:S01]  /*06c0*/  @!P1 LOP3.LUT R12, R9.reuse, 0x80000000, R7.reuse, 0xf8, !PT ;  /* 0x80000000090c9812 */ /* 0x140fe200078ef807 */
[----:B------:R-:W-:Y:S01]  /*06d0*/  IMAD.MOV.U32 R10, RZ, RZ, R6 ;  /* 0x000000ffff0a7224 */ /* 0x000fe200078e0006 */
[----:B------:R-:W-:Y:S02]  /*06e0*/  LOP3.LUT R11, R9, 0x800fffff, R7, 0xf8, !PT ;  /* 0x800fffff090b7812 */ /* 0x000fe400078ef807 */
[----:B------:R-:W-:Y:S01]  /*06f0*/  @!P1 LOP3.LUT R13, R12, 0x100000, RZ, 0xfc, !PT ;  /* 0x001000000c0d9812 */ /* 0x000fe200078efcff */
[----:B------:R-:W-:Y:S02]  /*0700*/  @!P1 IMAD.MOV.U32 R12, RZ, RZ, RZ ;  /* 0x000000ffff0c9224 */ /* 0x000fe400078e00ff */
[----:B------:R-:W-:-:S04]  /*0710*/  DFMA R16, R14, -R2, 1 ;  /* 0x3ff000000e10742b */ /* 0x000fc80000000802 */
[----:B------:R-:W-:-:S04]  /*0720*/  @!P1 DFMA R10, R10, 2, -R12 ;  /* 0x400000000a0a982b */ /* 0x000fc8000000080c */
[----:B------:R-:W-:-:S06]  /*0730*/  DFMA R12, R14, R16, R14 ;  /* 0x000000100e0c722b */ /* 0x000fcc000000000e */
[----:B------:R-:W-:Y:S02]  /*0740*/  @!P1 LOP3.LUT R18, R11, 0x7ff00000, RZ, 0xc0, !PT ;  /* 0x7ff000000b129812 */ /* 0x000fe400078ec0ff */
[----:B------:R-:W-:-:S03]  /*0750*/  DMUL R16, R12, R10 ;  /* 0x0000000a0c107228 */ /* 0x000fc60000000000 */
[----:B------:R-:W-:-:S05]  /*0760*/  VIADD R20, R18, 0xffffffff ;  /* 0xffffffff12147836 */ /* 0x000fca0000000000 */
[----:B------:R-:W-:Y:S01]  /*0770*/  DFMA R14, R16, -R2, R10 ;  /* 0x80000002100e722b */ /* 0x000fe2000000000a */
[----:B------:R-:W-:-:S04]  /*0780*/  ISETP.GT.U32.AND P0, PT, R20, 0x7feffffe, PT ;  /* 0x7feffffe1400780c */ /* 0x000fc80003f04070 */
[----:B------:R-:W-:-:S03]  /*0790*/  ISETP.GT.U32.OR P0, PT, R21, 0x7feffffe, P0 ;  /* 0x7feffffe1500780c */ /* 0x000fc60000704470 */
[----:B------:R-:W-:-:S10]  /*07a0*/  DFMA R12, R12, R14, R16 ;  /* 0x0000000e0c0c722b */ /* 0x000fd40000000010 */
[----:B------:R-:W-:Y:S05]  /*07b0*/  @P0 BRA `(.L_x_12) ;  /* 0x0000000000680947 */ /* 0x000fea0003800000 */
[----:B------:R-:W-:-:S05]  /*07c0*/  IMAD.MOV.U32 R6, RZ, RZ, 0x3f500000 ;  /* 0x3f500000ff067424 */ /* 0x000fca00078e00ff */
[----:B------:R-:W-:-:S04]  /*07d0*/  VIADDMNMX R5, R5, -R6, 0xb9600000, !PT ;  /* 0xb960000005057446 */ /* 0x000fc80007800906 */
[----:B------:R-:W-:-:S05]  /*07e0*/  VIMNMX R6, PT, PT, R5, 0x46a00000, PT ;  /* 0x46a0000005067848 */ /* 0x000fca0003fe0100 */
[----:B------:R-:W-:Y:S02]  /*07f0*/  IMAD.IADD R9, R6, 0x1, -R9 ;  /* 0x0000000106097824 */ /* 0x000fe400078e0a09 */
[----:B------:R-:W-:Y:S02]  /*0800*/  IMAD.MOV.U32 R6, RZ, RZ, RZ ;  /* 0x000000ffff067224 */ /* 0x000fe400078e00ff */
[----:B------:R-:W-:-:S06]  /*0810*/  VIADD R7, R9, 0x7fe00000 ;  /* 0x7fe0000009077836 */ /* 0x000fcc0000000000 */
[----:B------:R-:W-:-:S10]  /*0820*/  DMUL R14, R12, R6 ;  /* 0x000000060c0e7228 */ /* 0x000fd40000000000 */
[----:B------:R-:W-:-:S13]  /*0830*/  FSETP.GTU.AND P0, PT, |R15|, 1.469367938527859385e-39, PT ;  /* 0x001000000f00780b */ /* 0x000fda0003f0c200 */
[----:B------:R-:W-:Y:S05]  /*0840*/  @P0 BRA `(.L_x_13) ;  /* 0x0000000000880947 */ /* 0x000fea0003800000 */
[----:B------:R-:W-:Y:S01]  /*0850*/  DFMA R2, R12, -R2, R10 ;  /* 0x800000020c02722b */ /* 0x000fe2000000000a */
[----:B------:R-:W-:-:S09]  /*0860*/  IMAD.MOV.U32 R6, RZ, RZ, RZ ;  /* 0x000000ffff067224 */ /* 0x000fd200078e00ff */
[C---:B------:R-:W-:Y:S02]  /*0870*/  FSETP.NEU.AND P0, PT, R3.reuse, RZ, PT ;  /* 0x000000ff0300720b */ /* 0x040fe40003f0d000 */
[----:B------:R-:W-:-:S04]  /*0880*/  LOP3.LUT R2, R3, 0x3f5a36e2, RZ, 0x3c, !PT ;  /* 0x3f5a36e203027812 */ /* 0x000fc800078e3cff */
[----:B------:R-:W-:-:S04]  /*0890*/  LOP3.LUT R5, R2, 0x80000000, RZ, 0xc0, !PT ;  /* 0x8000000002057812 */ /* 0x000fc800078ec0ff */
[----:B------:R-:W-:-:S03]  /*08a0*/  LOP3.LUT R7, R5, R7, RZ, 0xfc, !PT ;  /* 0x0000000705077212 */ /* 0x000fc600078efcff */
[----:B------:R-:W-:Y:S05]  /*08b0*/  @!P0 BRA `(.L_x_13) ;  /* 0x00000000006c8947 */ /* 0x000fea0003800000 */
[----:B------:R-:W-:Y:S01]  /*08c0*/  IMAD.MOV R3, RZ, RZ, -R9 ;  /* 0x000000ffff037224 */ /* 0x000fe200078e0a09 */
[----:B------:R-:W-:Y:S01]  /*08d0*/  DMUL.RP R6, R12, R6 ;  /* 0x000000060c067228 */ /* 0x000fe20000008000 */
[----:B------:R-:W-:-:S06]  /*08e0*/  IMAD.MOV.U32 R2, RZ, RZ, RZ ;  /* 0x000000ffff027224 */ /* 0x000fcc00078e00ff */
[----:B------:R-:W-:-:S03]  /*08f0*/  DFMA R2, R14, -R2, R12 ;  /* 0x800000020e02722b */ /* 0x000fc6000000000c */
[----:B------:R-:W-:-:S03]  /*0900*/  LOP3.LUT R5, R7, R5, RZ, 0x3c, !PT ;  /* 0x0000000507057212 */ /* 0x000fc600078e3cff */
[----:B------:R-:W-:-:S04]  /*0910*/  IADD3 R2, PT, PT, -R9, -0x43300000, RZ ;  /* 0xbcd0000009027810 */ /* 0x000fc80007ffe1ff */
[----:B------:R-:W-:-:S04]  /*0920*/  FSETP.NEU.AND P0, PT, |R3|, R2, PT ;  /* 0x000000020300720b */ /* 0x000fc80003f0d200 */
[----:B------:R-:W-:Y:S02]  /*0930*/  FSEL R14, R6, R14, !P0 ;  /* 0x0000000e060e7208 */ /* 0x000fe40004000000 */
[----:B------:R-:W-:Y:S01]  /*0940*/  FSEL R15, R5, R15, !P0 ;  /* 0x0000000f050f7208 */ /* 0x000fe20004000000 */
[----:B------:R-:W-:Y:S06]  /*0950*/  BRA `(.L_x_13) ;  /* 0x0000000000447947 */ /* 0x000fec0003800000 */
.L_x_12:
[----:B------:R-:W-:-:S14]  /*0960*/  DSETP.NAN.AND P0, PT, R6, R6, PT ;  /* 0x000000060600722a */ /* 0x000fdc0003f08000 */
[----:B------:R-:W-:Y:S05]  /*0970*/  @P0 BRA `(.L_x_14) ;  /* 0x0000000000340947 */ /* 0x000fea0003800000 */
[----:B------:R-:W-:Y:S01]  /*0980*/  ISETP.NE.AND P0, PT, R18, R19, PT ;  /* 0x000000131200720c */ /* 0x000fe20003f05270 */
[----:B------:R-:W-:Y:S02]  /*0990*/  IMAD.MOV.U32 R14, RZ, RZ, 0x0 ;  /* 0x00000000ff0e7424 */ /* 0x000fe400078e00ff */
[----:B------:R-:W-:-:S10]  /*09a0*/  IMAD.MOV.U32 R15, RZ, RZ, -0x80000 ;  /* 0xfff80000ff0f7424 */ /* 0x000fd400078e00ff */
[----:B------:R-:W-:Y:S05]  /*09b0*/  @!P0 BRA `(.L_x_13) ;  /* 0x00000000002c8947 */ /* 0x000fea0003800000 */
[----:B------:R-:W-:Y:S02]  /*09c0*/  ISETP.NE.AND P0, PT, R18, 0x7ff00000, PT ;  /* 0x7ff000001200780c */ /* 0x000fe40003f05270 */
[----:B------:R-:W-:Y:S02]  /*09d0*/  LOP3.LUT R6, R7, 0x3f5a36e2, RZ, 0x3c, !PT ;  /* 0x3f5a36e207067812 */ /* 0x000fe400078e3cff */
[----:B------:R-:W-:Y:S02]  /*09e0*/  ISETP.EQ.OR P0, PT, R19, RZ, !P0 ;  /* 0x000000ff1300720c */ /* 0x000fe40004702670 */
[----:B------:R-:W-:-:S11]  /*09f0*/  LOP3.LUT R15, R6, 0x80000000, RZ, 0xc0, !PT ;  /* 0x80000000060f7812 */ /* 0x000fd600078ec0ff */
[----:B------:R-:W-:Y:S01]  /*0a00*/  @P0 LOP3.LUT R2, R15, 0x7ff00000, RZ, 0xfc, !PT ;  /* 0x7ff000000f020812 */ /* 0x000fe200078efcff */
[----:B------:R-:W-:Y:S02]  /*0a10*/  @!P0 IMAD.MOV.U32 R14, RZ, RZ, RZ ;  /* 0x000000ffff0e8224 */ /* 0x000fe400078e00ff */
[----:B------:R-:W-:Y:S02]  /*0a20*/  @P0 IMAD.MOV.U32 R14, RZ, RZ, RZ ;  /* 0x000000ffff0e0224 */ /* 0x000fe400078e00ff */
[----:B------:R-:W-:Y:S01]  /*0a30*/  @P0 IMAD.MOV.U32 R15, RZ, RZ, R2 ;  /* 0x000000ffff0f0224 */ /* 0x000fe200078e0002 */
[----:B------:R-:W-:Y:S06]  /*0a40*/  BRA `(.L_x_13) ;  /* 0x0000000000087947 */ /* 0x000fec0003800000 */
.L_x_14:
[----:B------:R-:W-:Y:S01]  /*0a50*/  LOP3.LUT R15, R7, 0x80000, RZ, 0xfc, !PT ;  /* 0x00080000070f7812 */ /* 0x000fe200078efcff */
[----:B------:R-:W-:-:S07]  /*0a60*/  IMAD.MOV.U32 R14, RZ, RZ, R6 ;  /* 0x000000ffff0e7224 */ /* 0x000fce00078e0006 */
.L_x_13:
[----:B------:R-:W-:Y:S05]  /*0a70*/  BSYNC.RECONVERGENT B3 ;  /* 0x0000000000037941 */ /* 0x000fea0003800200 */
.L_x_11:
[----:B------:R-:W-:Y:S02]  /*0a80*/  IMAD.MOV.U32 R9, RZ, RZ, 0x0 ;  /* 0x00000000ff097424 */ /* 0x000fe400078e00ff */
[----:B------:R-:W-:Y:S02]  /*0a90*/  IMAD.MOV.U32 R2, RZ, RZ, R14 ;  /* 0x000000ffff027224 */ /* 0x000fe400078e000e */
[----:B------:R-:W-:Y:S01]  /*0aa0*/  IMAD.MOV.U32 R3, RZ, RZ, R15 ;  /* 0x000000ffff037224 */ /* 0x000fe200078e000f */
[----:B------:R-:W-:Y:S06]  /*0ab0*/  RET.REL.NODEC R8 `(_Z10DerivativePfS_) ;  /* 0xfffffff408507950 */ /* 0x000fec0003c3ffff */
.L_x_15:
        /* <DEDUP_REMOVED lines=12> */
.L_x_16:


//--------------------- .nv.shared.reserved.0     --------------------------
	.section	.nv.shared.reserved.0,"aw",@nobits
	.weak		__nv_reservedSMEM_offset_0_alias
	.size		__nv_reservedSMEM_offset_0_alias, 0, 64
	.other		__nv_reservedSMEM_offset_0_alias,@"STO_CUDA_RESERVED_SHARED STV_DEFAULT"
__nv_reservedSMEM_offset_0_alias:
	.zero		0
	.zero		64


//--------------------- .nv.constant0._Z10SolvingODEPfS_ --------------------------
	.section	.nv.constant0._Z10SolvingODEPfS_,"a",@progbits
	.sectionflags	@""
	.align	4
.nv.constant0._Z10SolvingODEPfS_:
	.zero		912


//--------------------- .nv.constant0._Z10DerivativePfS_ --------------------------
	.section	.nv.constant0._Z10DerivativePfS_,"a",@progbits
	.sectionflags	@""
	.align	4
.nv.constant0._Z10DerivativePfS_:
	.zero		912


//--------------------- SYMBOLS --------------------------

	.type		.nv.reservedSmem.offset0,@object
	.size		.nv.reservedSmem.offset0,0x4
